//
// Generated by NVIDIA NVVM Compiler
//
// Compiler Build ID: CL-36424714
// Cuda compilation tools, release 13.0, V13.0.88
// Based on NVVM 20.0.0
//

.version 9.0
.target sm_100
.address_size 64

	// .globl	_Z9matrixMulPiS_S_i

.visible .entry _Z9matrixMulPiS_S_i(
	.param .u64 .ptr .align 1 _Z9matrixMulPiS_S_i_param_0,
	.param .u64 .ptr .align 1 _Z9matrixMulPiS_S_i_param_1,
	.param .u64 .ptr .align 1 _Z9matrixMulPiS_S_i_param_2,
	.param .u32 _Z9matrixMulPiS_S_i_param_3
)
{
	.reg .pred 	%p<10>;
	.reg .b32 	%r<156>;
	.reg .b64 	%rd<43>;

	ld.param.u64 	%rd11, [_Z9matrixMulPiS_S_i_param_0];
	ld.param.u64 	%rd12, [_Z9matrixMulPiS_S_i_param_1];
	ld.param.u64 	%rd10, [_Z9matrixMulPiS_S_i_param_2];
	ld.param.u32 	%r38, [_Z9matrixMulPiS_S_i_param_3];
	cvta.to.global.u64 	%rd1, %rd12;
	cvta.to.global.u64 	%rd2, %rd11;
	mov.u32 	%r39, %ctaid.y;
	mov.u32 	%r40, %ntid.y;
	mov.u32 	%r41, %tid.y;
	mad.lo.s32 	%r1, %r39, %r40, %r41;
	mov.u32 	%r42, %ctaid.x;
	mov.u32 	%r43, %ntid.x;
	mov.u32 	%r44, %tid.x;
	mad.lo.s32 	%r2, %r42, %r43, %r44;
	max.s32 	%r45, %r1, %r2;
	setp.ge.s32 	%p1, %r45, %r38;
	@%p1 bra 	$L__BB0_14;
	mul.lo.s32 	%r3, %r38, %r1;
	mul.lo.s32 	%r4, %r38, %r2;
	and.b32  	%r5, %r38, 15;
	setp.lt.u32 	%p2, %r38, 16;
	mov.b32 	%r147, 0;
	mov.u32 	%r155, %r147;
	@%p2 bra 	$L__BB0_4;
	and.b32  	%r147, %r38, 2147483632;
	neg.s32 	%r141, %r147;
	mul.wide.u32 	%rd13, %r3, 4;
	add.s64 	%rd14, %rd13, %rd2;
	add.s64 	%rd41, %rd14, 32;
	add.s64 	%rd4, %rd1, 32;
	mov.b32 	%r155, 0;
	mov.u32 	%r140, %r4;
$L__BB0_3:
	.pragma "nounroll";
	mul.wide.s32 	%rd15, %r140, 4;
	add.s64 	%rd16, %rd4, %rd15;
	ld.global.u32 	%r49, [%rd41+-32];
	ld.global.u32 	%r50, [%rd16+-32];
	mad.lo.s32 	%r51, %r50, %r49, %r155;
	ld.global.u32 	%r52, [%rd41+-28];
	ld.global.u32 	%r53, [%rd16+-28];
	mad.lo.s32 	%r54, %r53, %r52, %r51;
	ld.global.u32 	%r55, [%rd41+-24];
	ld.global.u32 	%r56, [%rd16+-24];
	mad.lo.s32 	%r57, %r56, %r55, %r54;
	ld.global.u32 	%r58, [%rd41+-20];
	ld.global.u32 	%r59, [%rd16+-20];
	mad.lo.s32 	%r60, %r59, %r58, %r57;
	ld.global.u32 	%r61, [%rd41+-16];
	ld.global.u32 	%r62, [%rd16+-16];
	mad.lo.s32 	%r63, %r62, %r61, %r60;
	ld.global.u32 	%r64, [%rd41+-12];
	ld.global.u32 	%r65, [%rd16+-12];
	mad.lo.s32 	%r66, %r65, %r64, %r63;
	ld.global.u32 	%r67, [%rd41+-8];
	ld.global.u32 	%r68, [%rd16+-8];
	mad.lo.s32 	%r69, %r68, %r67, %r66;
	ld.global.u32 	%r70, [%rd41+-4];
	ld.global.u32 	%r71, [%rd16+-4];
	mad.lo.s32 	%r72, %r71, %r70, %r69;
	ld.global.u32 	%r73, [%rd41];
	ld.global.u32 	%r74, [%rd16];
	mad.lo.s32 	%r75, %r74, %r73, %r72;
	ld.global.u32 	%r76, [%rd41+4];
	ld.global.u32 	%r77, [%rd16+4];
	mad.lo.s32 	%r78, %r77, %r76, %r75;
	ld.global.u32 	%r79, [%rd41+8];
	ld.global.u32 	%r80, [%rd16+8];
	mad.lo.s32 	%r81, %r80, %r79, %r78;
	ld.global.u32 	%r82, [%rd41+12];
	ld.global.u32 	%r83, [%rd16+12];
	mad.lo.s32 	%r84, %r83, %r82, %r81;
	ld.global.u32 	%r85, [%rd41+16];
	ld.global.u32 	%r86, [%rd16+16];
	mad.lo.s32 	%r87, %r86, %r85, %r84;
	ld.global.u32 	%r88, [%rd41+20];
	ld.global.u32 	%r89, [%rd16+20];
	mad.lo.s32 	%r90, %r89, %r88, %r87;
	ld.global.u32 	%r91, [%rd41+24];
	ld.global.u32 	%r92, [%rd16+24];
	mad.lo.s32 	%r93, %r92, %r91, %r90;
	ld.global.u32 	%r94, [%rd41+28];
	ld.global.u32 	%r95, [%rd16+28];
	mad.lo.s32 	%r155, %r95, %r94, %r93;
	add.s32 	%r141, %r141, 16;
	add.s64 	%rd41, %rd41, 64;
	add.s32 	%r140, %r140, 16;
	setp.ne.s32 	%p3, %r141, 0;
	@%p3 bra 	$L__BB0_3;
$L__BB0_4:
	setp.eq.s32 	%p4, %r5, 0;
	@%p4 bra 	$L__BB0_13;
	and.b32  	%r17, %r38, 7;
	setp.lt.u32 	%p5, %r5, 8;
	@%p5 bra 	$L__BB0_7;
	add.s32 	%r97, %r147, %r3;
	mul.wide.u32 	%rd17, %r97, 4;
	add.s64 	%rd18, %rd2, %rd17;
	ld.global.u32 	%r98, [%rd18];
	add.s32 	%r99, %r147, %r4;
	mul.wide.s32 	%rd19, %r99, 4;
	add.s64 	%rd20, %rd1, %rd19;
	ld.global.u32 	%r100, [%rd20];
	mad.lo.s32 	%r101, %r100, %r98, %r155;
	cvt.u64.u32 	%rd21, %r3;
	cvt.u64.u32 	%rd22, %r147;
	add.s64 	%rd23, %rd22, %rd21;
	shl.b64 	%rd24, %rd23, 2;
	add.s64 	%rd25, %rd2, %rd24;
	ld.global.u32 	%r102, [%rd25+4];
	ld.global.u32 	%r103, [%rd20+4];
	mad.lo.s32 	%r104, %r103, %r102, %r101;
	ld.global.u32 	%r105, [%rd25+8];
	ld.global.u32 	%r106, [%rd20+8];
	mad.lo.s32 	%r107, %r106, %r105, %r104;
	ld.global.u32 	%r108, [%rd25+12];
	ld.global.u32 	%r109, [%rd20+12];
	mad.lo.s32 	%r110, %r109, %r108, %r107;
	ld.global.u32 	%r111, [%rd25+16];
	ld.global.u32 	%r112, [%rd20+16];
	mad.lo.s32 	%r113, %r112, %r111, %r110;
	ld.global.u32 	%r114, [%rd25+20];
	ld.global.u32 	%r115, [%rd20+20];
	mad.lo.s32 	%r116, %r115, %r114, %r113;
	ld.global.u32 	%r117, [%rd25+24];
	ld.global.u32 	%r118, [%rd20+24];
	mad.lo.s32 	%r119, %r118, %r117, %r116;
	ld.global.u32 	%r120, [%rd25+28];
	ld.global.u32 	%r121, [%rd20+28];
	mad.lo.s32 	%r155, %r121, %r120, %r119;
	add.s32 	%r147, %r147, 8;
$L__BB0_7:
	setp.eq.s32 	%p6, %r17, 0;
	@%p6 bra 	$L__BB0_13;
	and.b32  	%r23, %r38, 3;
	setp.lt.u32 	%p7, %r17, 4;
	@%p7 bra 	$L__BB0_10;
	add.s32 	%r123, %r147, %r3;
	mul.wide.u32 	%rd26, %r123, 4;
	add.s64 	%rd27, %rd2, %rd26;
	ld.global.u32 	%r124, [%rd27];
	add.s32 	%r125, %r147, %r4;
	mul.wide.s32 	%rd28, %r125, 4;
	add.s64 	%rd29, %rd1, %rd28;
	ld.global.u32 	%r126, [%rd29];
	mad.lo.s32 	%r127, %r126, %r124, %r155;
	cvt.u64.u32 	%rd30, %r3;
	cvt.u64.u32 	%rd31, %r147;
	add.s64 	%rd32, %rd31, %rd30;
	shl.b64 	%rd33, %rd32, 2;
	add.s64 	%rd34, %rd2, %rd33;
	ld.global.u32 	%r128, [%rd34+4];
	ld.global.u32 	%r129, [%rd29+4];
	mad.lo.s32 	%r130, %r129, %r128, %r127;
	ld.global.u32 	%r131, [%rd34+8];
	ld.global.u32 	%r132, [%rd29+8];
	mad.lo.s32 	%r133, %r132, %r131, %r130;
	ld.global.u32 	%r134, [%rd34+12];
	ld.global.u32 	%r135, [%rd29+12];
	mad.lo.s32 	%r155, %r135, %r134, %r133;
	add.s32 	%r147, %r147, 4;
$L__BB0_10:
	setp.eq.s32 	%p8, %r23, 0;
	@%p8 bra 	$L__BB0_13;
	add.s32 	%r153, %r147, %r4;
	add.s32 	%r136, %r147, %r3;
	mul.wide.u32 	%rd35, %r136, 4;
	add.s64 	%rd42, %rd2, %rd35;
	neg.s32 	%r152, %r23;
$L__BB0_12:
	.pragma "nounroll";
	mul.wide.s32 	%rd36, %r153, 4;
	add.s64 	%rd37, %rd1, %rd36;
	ld.global.u32 	%r137, [%rd42];
	ld.global.u32 	%r138, [%rd37];
	mad.lo.s32 	%r155, %r138, %r137, %r155;
	add.s32 	%r153, %r153, 1;
	add.s64 	%rd42, %rd42, 4;
	add.s32 	%r152, %r152, 1;
	setp.ne.s32 	%p9, %r152, 0;
	@%p9 bra 	$L__BB0_12;
$L__BB0_13:
	add.s32 	%r139, %r3, %r2;
	cvta.to.global.u64 	%rd38, %rd10;
	mul.wide.s32 	%rd39, %r139, 4;
	add.s64 	%rd40, %rd38, %rd39;
	st.global.u32 	[%rd40], %r155;
$L__BB0_14:
	ret;

}


// ===== COMPILED SASS (sm_100) =====

	.target	sm_100

	.elftype	@"ET_EXEC"


//--------------------- .note.nv.tkinfo           --------------------------
	.section	.note.nv.tkinfo,"",@"SHT_NOTE"
	.sectionflags	@"SHF_NOTE_NV_TKINFO"
	.tkinfo
        /*0018*/ 	.word	0x00000002
        /*0030*/ 	.string	""
        /*0030*/ 	.string	"ptxas"
        /*0030*/ 	.string	"Cuda compilation tools, release 13.0, V13.0.88"
        /*0030*/ 	.string	"Build cuda_13.0.r13.0/compiler.36424714_0"
        /*0030*/ 	.string	"-arch sm_100 -m 64 "



//--------------------- .note.nv.cuinfo           --------------------------
	.section	.note.nv.cuinfo,"",@"SHT_NOTE"
	.sectionflags	@"SHF_NOTE_NV_CUINFO"
        /*0018*/ 	.short	0x0002
        /*001a*/ 	.short	0x0064
        /*001c*/ 	.short	0x0082
	.zero		2


//--------------------- .nv.info                  --------------------------
	.section	.nv.info,"",@"SHT_CUDA_INFO"
	.align	4


	//----- nvinfo : EIATTR_REGCOUNT
	.align		4
        /*0000*/ 	.byte	0x04, 0x2f
        /*0002*/ 	.short	(.L_1 - .L_0)
	.align		4
.L_0:
        /*0004*/ 	.word	index@(_Z9matrixMulPiS_S_i)
        /*0008*/ 	.word	0x0000001e


	//----- nvinfo : EIATTR_FRAME_SIZE
	.align		4
.L_1:
        /*000c*/ 	.byte	0x04, 0x11
        /*000e*/ 	.short	(.L_3 - .L_2)
	.align		4
.L_2:
        /*0010*/ 	.word	index@(_Z9matrixMulPiS_S_i)
        /*0014*/ 	.word	0x00000000


	//----- nvinfo : EIATTR_MIN_STACK_SIZE
	.align		4
.L_3:
        /*0018*/ 	.byte	0x04, 0x12
        /*001a*/ 	.short	(.L_5 - .L_4)
	.align		4
.L_4:
        /*001c*/ 	.word	index@(_Z9matrixMulPiS_S_i)
        /*0020*/ 	.word	0x00000000
.L_5:


//--------------------- .nv.compat                --------------------------
	.section	.nv.compat,"",@"SHT_CUDA_COMPAT_INFO"
	.align	4
        /*0000*/ 	.byte	0x02, 0x09, 0x00, 0x00, 0x02, 0x02, 0x01, 0x00, 0x02, 0x05, 0x05, 0x00, 0x03, 0x07, 0x01, 0x01
        /*0010*/ 	.byte	0x02, 0x03, 0x00, 0x00, 0x02, 0x06, 0x01, 0x00, 0x04, 0x0b, 0x08, 0x00, 0x09, 0x00, 0x00, 0x00
        /*0020*/ 	.byte	0x00, 0x00, 0x00, 0x00


//--------------------- .nv.info._Z9matrixMulPiS_S_i --------------------------
	.section	.nv.info._Z9matrixMulPiS_S_i,"",@"SHT_CUDA_INFO"
	.sectionflags	@""
	.align	4


	//----- nvinfo : EIATTR_CUDA_API_VERSION
	.align		4
        /*0000*/ 	.byte	0x04, 0x37
        /*0002*/ 	.short	(.L_7 - .L_6)
.L_6:
        /*0004*/ 	.word	0x00000082


	//----- nvinfo : EIATTR_KPARAM_INFO
	.align		4
.L_7:
        /*0008*/ 	.byte	0x04, 0x17
        /*000a*/ 	.short	(.L_9 - .L_8)
.L_8:
        /*000c*/ 	.word	0x00000000
        /*0010*/ 	.short	0x0003
        /*0012*/ 	.short	0x0018
        /*0014*/ 	.byte	0x00, 0xf0, 0x11, 0x00


	//----- nvinfo : EIATTR_KPARAM_INFO
	.align		4
.L_9:
        /*0018*/ 	.byte	0x04, 0x17
        /*001a*/ 	.short	(.L_11 - .L_10)
.L_10:
        /*001c*/ 	.word	0x00000000
        /*0020*/ 	.short	0x0002
        /*0022*/ 	.short	0x0010
        /*0024*/ 	.byte	0x00, 0xf5, 0x21, 0x00


	//----- nvinfo : EIATTR_KPARAM_INFO
	.align		4
.L_11:
        /*0028*/ 	.byte	0x04, 0x17
        /*002a*/ 	.short	(.L_13 - .L_12)
.L_12:
        /*002c*/ 	.word	0x00000000
        /*0030*/ 	.short	0x0001
        /*0032*/ 	.short	0x0008
        /*0034*/ 	.byte	0x00, 0xf5, 0x21, 0x00


	//----- nvinfo : EIATTR_KPARAM_INFO
	.align		4
.L_13:
        /*0038*/ 	.byte	0x04, 0x17
        /*003a*/ 	.short	(.L_15 - .L_14)
.L_14:
        /*003c*/ 	.word	0x00000000
        /*0040*/ 	.short	0x0000
        /*0042*/ 	.short	0x0000
        /*0044*/ 	.byte	0x00, 0xf5, 0x21, 0x00


	//----- nvinfo : EIATTR_SPARSE_MMA_MASK
	.align		4
.L_15:
        /*0048*/ 	.byte	0x03, 0x50
        /*004a*/ 	.short	0x0000


	//----- nvinfo : EIATTR_MAXREG_COUNT
	.align		4
        /*004c*/ 	.byte	0x03, 0x1b
        /*004e*/ 	.short	0x00ff


	//----- nvinfo : EIATTR_MERCURY_ISA_VERSION
	.align		4
        /*0050*/ 	.byte	0x03, 0x5f
        /*0052*/ 	.short	0x0101


	//----- nvinfo : EIATTR_VRC_CTA_INIT_COUNT
	.align		4
        /*0054*/ 	.byte	0x02, 0x4a
	.zero		1
	.zero		1


	//----- nvinfo : EIATTR_EXIT_INSTR_OFFSETS
	.align		4
        /*0058*/ 	.byte	0x04, 0x1c
        /*005a*/ 	.short	(.L_17 - .L_16)


	//   ....[0]....
.L_16:
        /*005c*/ 	.word	0x000000c0


	//   ....[1]....
        /*0060*/ 	.word	0x00000b70


	//----- nvinfo : EIATTR_CBANK_PARAM_SIZE
	.align		4
.L_17:
        /*0064*/ 	.byte	0x03, 0x19
        /*0066*/ 	.short	0x001c


	//----- nvinfo : EIATTR_PARAM_CBANK
	.align		4
        /*0068*/ 	.byte	0x04, 0x0a
        /*006a*/ 	.short	(.L_19 - .L_18)
	.align		4
.L_18:
        /*006c*/ 	.word	index@(.nv.constant0._Z9matrixMulPiS_S_i)
        /*0070*/ 	.short	0x0380
        /*0072*/ 	.short	0x001c


	//----- nvinfo : EIATTR_SW_WAR
	.align		4
.L_19:
        /*0074*/ 	.byte	0x04, 0x36
        /*0076*/ 	.short	(.L_21 - .L_20)
.L_20:
        /*0078*/ 	.word	0x00000008
.L_21:


//--------------------- .nv.callgraph             --------------------------
	.section	.nv.callgraph,"",@"SHT_CUDA_CALLGRAPH"
	.align	4
	.sectionentsize	8
	.align		4
        /*0000*/ 	.word	0x00000000
	.align		4
        /*0004*/ 	.word	0xffffffff
	.align		4
        /*0008*/ 	.word	0x00000000
	.align		4
        /*000c*/ 	.word	0xfffffffe
	.align		4
        /*0010*/ 	.word	0x00000000
	.align		4
        /*0014*/ 	.word	0xfffffffd
	.align		4
        /*0018*/ 	.word	0x00000000
	.align		4
        /*001c*/ 	.word	0xfffffffc


//--------------------- .text._Z9matrixMulPiS_S_i --------------------------
	.section	.text._Z9matrixMulPiS_S_i,"ax",@progbits
	.align	128
        .global         _Z9matrixMulPiS_S_i
        .type           _Z9matrixMulPiS_S_i,@function
        .size           _Z9matrixMulPiS_S_i,(.L_x_7 - _Z9matrixMulPiS_S_i)
        .other          _Z9matrixMulPiS_S_i,@"STO_CUDA_ENTRY STV_DEFAULT"
_Z9matrixMulPiS_S_i:
.text._Z9matrixMulPiS_S_i:
[----:B------:R-:W-:Y:S01]  /*0000*/  LDC R1, c[0x0][0x37c] ;  /* 0x0000df00ff017b82 */ /* 0x000fe20000000800 */
[----:B------:R-:W0:Y:S07]  /*0010*/  S2R R0, SR_TID.Y ;  /* 0x0000000000007919 */ /* 0x000e2e0000002200 */
[----:B------:R-:W0:Y:S01]  /*0020*/  S2UR UR4, SR_CTAID.Y ;  /* 0x00000000000479c3 */ /* 0x000e220000002600 */
[----:B------:R-:W1:Y:S01]  /*0030*/  LDCU UR12, c[0x0][0x398] ;  /* 0x00007300ff0c77ac */ /* 0x000e620008000800 */
[----:B------:R-:W2:Y:S06]  /*0040*/  S2R R3, SR_TID.X ;  /* 0x0000000000037919 */ /* 0x000eac0000002100 */
[----:B------:R-:W0:Y:S08]  /*0050*/  LDC R7, c[0x0][0x364] ;  /* 0x0000d900ff077b82 */ /* 0x000e300000000800 */
[----:B------:R-:W2:Y:S08]  /*0060*/  S2UR UR5, SR_CTAID.X ;  /* 0x00000000000579c3 */ /* 0x000eb00000002500 */
[----:B------:R-:W2:Y:S01]  /*0070*/  LDC R2, c[0x0][0x360] ;  /* 0x0000d800ff027b82 */ /* 0x000ea20000000800 */
[----:B0-----:R-:W-:-:S02]  /*0080*/  IMAD R7, R7, UR4, R0 ;  /* 0x0000000407077c24 */ /* 0x001fc4000f8e0200 */
[----:B--2---:R-:W-:-:S05]  /*0090*/  IMAD R0, R2, UR5, R3 ;  /* 0x0000000502007c24 */ /* 0x004fca000f8e0203 */
[----:B------:R-:W-:-:S04]  /*00a0*/  VIMNMX R2, PT, PT, R7, R0, !PT ;  /* 0x0000000007027248 */ /* 0x000fc80007fe0100 */
[----:B-1----:R-:W-:-:S13]  /*00b0*/  ISETP.GE.AND P0, PT, R2, UR12, PT ;  /* 0x0000000c02007c0c */ /* 0x002fda000bf06270 */
[----:B------:R-:W-:Y:S05]  /*00c0*/  @P0 EXIT ;  /* 0x000000000000094d */ /* 0x000fea0003800000 */
[----:B------:R-:W-:Y:S01]  /*00d0*/  UISETP.GE.U32.AND UP0, UPT, UR12, 0x10, UPT ;  /* 0x000000100c00788c */ /* 0x000fe2000bf06070 */
[----:B------:R-:W-:Y:S02]  /*00e0*/  HFMA2 R15, -RZ, RZ, 0, 0 ;  /* 0x00000000ff0f7431 */ /* 0x000fe400000001ff */
[----:B------:R-:W-:Y:S01]  /*00f0*/  IMAD R7, R7, UR12, RZ ;  /* 0x0000000c07077c24 */ /* 0x000fe2000f8e02ff */
[----:B------:R-:W-:Y:S02]  /*0100*/  ULOP3.LUT UR8, UR12, 0xf, URZ, 0xc0, !UPT ;  /* 0x0000000f0c087892 */ /* 0x000fe4000f8ec0ff */
[----:B------:R-:W-:Y:S01]  /*0110*/  IMAD R6, R0, UR12, RZ ;  /* 0x0000000c00067c24 */ /* 0x000fe2000f8e02ff */
[----:B------:R-:W-:Y:S01]  /*0120*/  UMOV UR4, URZ ;  /* 0x000000ff00047c82 */ /* 0x000fe20008000000 */
[----:B------:R-:W0:Y:S01]  /*0130*/  LDCU.64 UR10, c[0x0][0x358] ;  /* 0x00006b00ff0a77ac */ /* 0x000e220008000a00 */
[----:B------:R-:W-:Y:S07]  /*0140*/  BRA.U !UP0, `(.L_x_0) ;  /* 0x0000000508107547 */ /* 0x000fee000b800000 */
[----:B------:R-:W1:Y:S01]  /*0150*/  LDC.64 R2, c[0x0][0x380] ;  /* 0x0000e000ff027b82 */ /* 0x000e620000000a00 */
[----:B------:R-:W2:Y:S01]  /*0160*/  LDCU.64 UR6, c[0x0][0x388] ;  /* 0x00007100ff0677ac */ /* 0x000ea20008000a00 */
[----:B------:R-:W-:Y:S02]  /*0170*/  MOV R15, RZ ;  /* 0x000000ff000f7202 */ /* 0x000fe40000000f00 */
[----:B------:R-:W-:Y:S01]  /*0180*/  MOV R8, R6 ;  /* 0x0000000600087202 */ /* 0x000fe20000000f00 */
[----:B------:R-:W-:-:S04]  /*0190*/  ULOP3.LUT UR4, UR12, 0x7ffffff0, URZ, 0xc0, !UPT ;  /* 0x7ffffff00c047892 */ /* 0x000fc8000f8ec0ff */
[----:B------:R-:W-:Y:S02]  /*01a0*/  UIADD3 UR9, UPT, UPT, -UR4, URZ, URZ ;  /* 0x000000ff04097290 */ /* 0x000fe4000fffe1ff */
[----:B--2---:R-:W-:-:S04]  /*01b0*/  UIADD3 UR5, UP0, UPT, UR6, 0x20, URZ ;  /* 0x0000002006057890 */ /* 0x004fc8000ff1e0ff */
[----:B------:R-:W-:Y:S01]  /*01c0*/  UIADD3.X UR6, UPT, UPT, URZ, UR7, URZ, UP0, !UPT ;  /* 0x00000007ff067290 */ /* 0x000fe200087fe4ff */
[----:B-1----:R-:W-:-:S03]  /*01d0*/  IMAD.WIDE.U32 R2, R7, 0x4, R2 ;  /* 0x0000000407027825 */ /* 0x002fc600078e0002 */
[----:B------:R-:W-:-:S04]  /*01e0*/  IADD3 R4, P0, PT, R2, 0x20, RZ ;  /* 0x0000002002047810 */ /* 0x000fc80007f1e0ff */
[----:B------:R-:W-:-:S09]  /*01f0*/  IADD3.X R5, PT, PT, RZ, R3, RZ, P0, !PT ;  /* 0x00000003ff057210 */ /* 0x000fd200007fe4ff */
.L_x_1:
[----:B------:R-:W-:Y:S01]  /*0200*/  MOV R2, UR5 ;  /* 0x0000000500027c02 */ /* 0x000fe20008000f00 */
[----:B0-----:R-:W2:Y:S01]  /*0210*/  LDG.E R16, desc[UR10][R4.64+-0x20] ;  /* 0xffffe00a04107981 */ /* 0x001ea2000c1e1900 */
[----:B------:R-:W-:-:S03]  /*0220*/  MOV R3, UR6 ;  /* 0x0000000600037c02 */ /* 0x000fc60008000f00 */
[----:B------:R-:W3:Y:S01]  /*0230*/  LDG.E R18, desc[UR10][R4.64+-0x1c] ;  /* 0xffffe40a04127981 */ /* 0x000ee2000c1e1900 */
[----:B------:R-:W-:-:S03]  /*0240*/  IMAD.WIDE R2, R8, 0x4, R2 ;  /* 0x0000000408027825 */ /* 0x000fc600078e0202 */
[----:B------:R-:W4:Y:S04]  /*0250*/  LDG.E R19, desc[UR10][R4.64+-0x18] ;  /* 0xffffe80a04137981 */ /* 0x000f28000c1e1900 */
[----:B------:R-:W2:Y:S04]  /*0260*/  LDG.E R17, desc[UR10][R2.64+-0x20] ;  /* 0xffffe00a02117981 */ /* 0x000ea8000c1e1900 */
[----:B------:R-:W3:Y:S04]  /*0270*/  LDG.E R25, desc[UR10][R2.64+-0x1c] ;  /* 0xffffe40a02197981 */ /* 0x000ee8000c1e1900 */
[----:B------:R-:W4:Y:S04]  /*0280*/  LDG.E R20, desc[UR10][R2.64+-0x18] ;  /* 0xffffe80a02147981 */ /* 0x000f28000c1e1900 */
[----:B------:R-:W5:Y:S04]  /*0290*/  LDG.E R22, desc[UR10][R4.64+-0x14] ;  /* 0xffffec0a04167981 */ /* 0x000f68000c1e1900 */
        /* <DEDUP_REMOVED lines=9> */
[----:B------:R-:W5:Y:S01]  /*0330*/  LDG.E R26, desc[UR10][R2.64+0x1c] ;  /* 0x00001c0a021a7981 */ /* 0x000f62000c1e1900 */
[----:B--2---:R-:W-:-:S03]  /*0340*/  IMAD R17, R16, R17, R15 ;  /* 0x0000001110117224 */ /* 0x004fc600078e020f */
[----:B------:R-:W2:Y:S04]  /*0350*/  LDG.E R15, desc[UR10][R4.64] ;  /* 0x0000000a040f7981 */ /* 0x000ea8000c1e1900 */
[----:B------:R-:W2:Y:S01]  /*0360*/  LDG.E R16, desc[UR10][R2.64] ;  /* 0x0000000a02107981 */ /* 0x000ea2000c1e1900 */
[----:B---3--:R-:W-:-:S03]  /*0370*/  IMAD R25, R18, R25, R17 ;  /* 0x0000001912197224 */ /* 0x008fc600078e0211 */
[----:B------:R-:W3:Y:S01]  /*0380*/  LDG.E R17, desc[UR10][R4.64+0x4] ;  /* 0x0000040a04117981 */ /* 0x000ee2000c1e1900 */
[----:B----4-:R-:W-:-:S03]  /*0390*/  IMAD R25, R19, R20, R25 ;  /* 0x0000001413197224 */ /* 0x010fc600078e0219 */
[----:B------:R-:W3:Y:S04]  /*03a0*/  LDG.E R18, desc[UR10][R2.64+0x4] ;  /* 0x0000040a02127981 */ /* 0x000ee8000c1e1900 */
[----:B------:R-:W4:Y:S01]  /*03b0*/  LDG.E R19, desc[UR10][R4.64+0x8] ;  /* 0x0000080a04137981 */ /* 0x000f22000c1e1900 */
[----:B-----5:R-:W-:-:S03]  /*03c0*/  IMAD R25, R22, R21, R25 ;  /* 0x0000001516197224 */ /* 0x020fc600078e0219 */
[----:B------:R-:W4:Y:S04]  /*03d0*/  LDG.E R20, desc[UR10][R2.64+0x8] ;  /* 0x0000080a02147981 */ /* 0x000f28000c1e1900 */
[----:B------:R-:W5:Y:S01]  /*03e0*/  LDG.E R21, desc[UR10][R4.64+0xc] ;  /* 0x00000c0a04157981 */ /* 0x000f62000c1e1900 */
[----:B------:R-:W-:-:S03]  /*03f0*/  IMAD R25, R23, R24, R25 ;  /* 0x0000001817197224 */ /* 0x000fc600078e0219 */
[----:B------:R-:W5:Y:S04]  /*0400*/  LDG.E R22, desc[UR10][R2.64+0xc] ;  /* 0x00000c0a02167981 */ /* 0x000f68000c1e1900 */
[----:B------:R-:W5:Y:S01]  /*0410*/  LDG.E R23, desc[UR10][R4.64+0x10] ;  /* 0x0000100a04177981 */ /* 0x000f62000c1e1900 */
[----:B------:R-:W-:-:S03]  /*0420*/  IMAD R25, R9, R10, R25 ;  /* 0x0000000a09197224 */ /* 0x000fc600078e0219 */
[----:B------:R-:W5:Y:S04]  /*0430*/  LDG.E R24, desc[UR10][R2.64+0x10] ;  /* 0x0000100a02187981 */ /* 0x000f68000c1e1900 */
[----:B------:R-:W5:Y:S01]  /*0440*/  LDG.E R9, desc[UR10][R4.64+0x14] ;  /* 0x0000140a04097981 */ /* 0x000f62000c1e1900 */
[----:B------:R-:W-:-:S03]  /*0450*/  IMAD R27, R11, R12, R25 ;  /* 0x0000000c0b1b7224 */ /* 0x000fc600078e0219 */
[----:B------:R-:W5:Y:S04]  /*0460*/  LDG.E R10, desc[UR10][R2.64+0x14] ;  /* 0x0000140a020a7981 */ /* 0x000f68000c1e1900 */
[----:B------:R-:W5:Y:S04]  /*0470*/  LDG.E R12, desc[UR10][R4.64+0x18] ;  /* 0x0000180a040c7981 */ /* 0x000f68000c1e1900 */
[----:B------:R-:W5:Y:S04]  /*0480*/  LDG.E R11, desc[UR10][R2.64+0x18] ;  /* 0x0000180a020b7981 */ /* 0x000f68000c1e1900 */
[----:B------:R0:W5:Y:S01]  /*0490*/  LDG.E R25, desc[UR10][R4.64+0x1c] ;  /* 0x00001c0a04197981 */ /* 0x000162000c1e1900 */
[----:B------:R-:W-:Y:S01]  /*04a0*/  IMAD R13, R13, R14, R27 ;  /* 0x0000000e0d0d7224 */ /* 0x000fe200078e021b */
[----:B------:R-:W-:-:S04]  /*04b0*/  UIADD3 UR9, UPT, UPT, UR9, 0x10, URZ ;  /* 0x0000001009097890 */ /* 0x000fc8000fffe0ff */
[----:B------:R-:W-:Y:S01]  /*04c0*/  UISETP.NE.AND UP0, UPT, UR9, URZ, UPT ;  /* 0x000000ff0900728c */ /* 0x000fe2000bf05270 */
[----:B0-----:R-:W-:Y:S02]  /*04d0*/  IADD3 R4, P0, PT, R4, 0x40, RZ ;  /* 0x0000004004047810 */ /* 0x001fe40007f1e0ff */
[----:B------:R-:W-:Y:S02]  /*04e0*/  IADD3 R8, PT, PT, R8, 0x10, RZ ;  /* 0x0000001008087810 */ /* 0x000fe40007ffe0ff */
[----:B------:R-:W-:Y:S01]  /*04f0*/  IADD3.X R5, PT, PT, RZ, R5, RZ, P0, !PT ;  /* 0x00000005ff057210 */ /* 0x000fe200007fe4ff */
[----:B--2---:R-:W-:-:S04]  /*0500*/  IMAD R13, R15, R16, R13 ;  /* 0x000000100f0d7224 */ /* 0x004fc800078e020d */
[----:B---3--:R-:W-:-:S04]  /*0510*/  IMAD R13, R17, R18, R13 ;  /* 0x00000012110d7224 */ /* 0x008fc800078e020d */
[----:B----4-:R-:W-:-:S04]  /*0520*/  IMAD R13, R19, R20, R13 ;  /* 0x00000014130d7224 */ /* 0x010fc800078e020d */
[----:B-----5:R-:W-:-:S04]  /*0530*/  IMAD R13, R21, R22, R13 ;  /* 0x00000016150d7224 */ /* 0x020fc800078e020d */
[----:B------:R-:W-:-:S04]  /*0540*/  IMAD R13, R23, R24, R13 ;  /* 0x00000018170d7224 */ /* 0x000fc800078e020d */
[----:B------:R-:W-:-:S04]  /*0550*/  IMAD R9, R9, R10, R13 ;  /* 0x0000000a09097224 */ /* 0x000fc800078e020d */
[----:B------:R-:W-:-:S04]  /*0560*/  IMAD R9, R12, R11, R9 ;  /* 0x0000000b0c097224 */ /* 0x000fc800078e0209 */
[----:B------:R-:W-:Y:S01]  /*0570*/  IMAD R15, R25, R26, R9 ;  /* 0x0000001a190f7224 */ /* 0x000fe200078e0209 */
[----:B------:R-:W-:Y:S06]  /*0580*/  BRA.U UP0, `(.L_x_1) ;  /* 0xfffffffd001c7547 */ /* 0x000fec000b83ffff */
.L_x_0:
[----:B------:R-:W-:-:S09]  /*0590*/  UISETP.NE.AND UP0, UPT, UR8, URZ, UPT ;  /* 0x000000ff0800728c */ /* 0x000fd2000bf05270 */
[----:B------:R-:W-:Y:S05]  /*05a0*/  BRA.U !UP0, `(.L_x_2) ;  /* 0x0000000508607547 */ /* 0x000fea000b800000 */
[----:B------:R-:W-:Y:S02]  /*05b0*/  UISETP.GE.U32.AND UP0, UPT, UR8, 0x8, UPT ;  /* 0x000000080800788c */ /* 0x000fe4000bf06070 */
[----:B------:R-:W-:-:S04]  /*05c0*/  ULOP3.LUT UR6, UR12, 0x7, URZ, 0xc0, !UPT ;  /* 0x000000070c067892 */ /* 0x000fc8000f8ec0ff */
[----:B------:R-:W-:-:S03]  /*05d0*/  UISETP.NE.AND UP1, UPT, UR6, URZ, UPT ;  /* 0x000000ff0600728c */ /* 0x000fc6000bf25270 */
[----:B------:R-:W-:Y:S08]  /*05e0*/  BRA.U !UP0, `(.L_x_3) ;  /* 0x0000000108907547 */ /* 0x000ff0000b800000 */
[----:B------:R-:W1:Y:S01]  /*05f0*/  LDC.64 R8, c[0x0][0x380] ;  /* 0x0000e000ff087b82 */ /* 0x000e620000000a00 */
[----:B------:R-:W2:Y:S01]  /*0600*/  LDCU.64 UR8, c[0x0][0x380] ;  /* 0x00007000ff0877ac */ /* 0x000ea20008000a00 */
[C---:B------:R-:W-:Y:S02]  /*0610*/  IADD3 R3, PT, PT, R7.reuse, UR4, RZ ;  /* 0x0000000407037c10 */ /* 0x040fe4000fffe0ff */
[----:B------:R-:W-:Y:S02]  /*0620*/  IADD3 R10, P0, PT, R7, UR4, RZ ;  /* 0x00000004070a7c10 */ /* 0x000fe4000ff1e0ff */
[----:B------:R-:W-:Y:S02]  /*0630*/  IADD3 R11, PT, PT, R6, UR4, RZ ;  /* 0x00000004060b7c10 */ /* 0x000fe4000fffe0ff */
[----:B------:R-:W3:Y:S01]  /*0640*/  LDC.64 R4, c[0x0][0x388] ;  /* 0x0000e200ff047b82 */ /* 0x000ee20000000a00 */
[----:B-1----:R-:W-:Y:S01]  /*0650*/  IMAD.WIDE.U32 R8, R3, 0x4, R8 ;  /* 0x0000000403087825 */ /* 0x002fe200078e0008 */
[----:B------:R-:W-:-:S02]  /*0660*/  IADD3.X R3, PT, PT, RZ, RZ, RZ, P0, !PT ;  /* 0x000000ffff037210 */ /* 0x000fc400007fe4ff */
[----:B--2---:R-:W-:-:S04]  /*0670*/  LEA R2, P0, R10, UR8, 0x2 ;  /* 0x000000080a027c11 */ /* 0x004fc8000f8010ff */
[----:B------:R-:W-:Y:S01]  /*0680*/  LEA.HI.X R3, R10, UR9, R3, 0x2, P0 ;  /* 0x000000090a037c11 */ /* 0x000fe200080f1403 */
[----:B---3--:R-:W-:Y:S01]  /*0690*/  IMAD.WIDE R4, R11, 0x4, R4 ;  /* 0x000000040b047825 */ /* 0x008fe200078e0204 */
[----:B0-----:R-:W2:Y:S04]  /*06a0*/  LDG.E R10, desc[UR10][R8.64] ;  /* 0x0000000a080a7981 */ /* 0x001ea8000c1e1900 */
[----:B------:R-:W2:Y:S04]  /*06b0*/  LDG.E R11, desc[UR10][R4.64] ;  /* 0x0000000a040b7981 */ /* 0x000ea8000c1e1900 */
[----:B------:R-:W3:Y:S04]  /*06c0*/  LDG.E R12, desc[UR10][R4.64+0x4] ;  /* 0x0000040a040c7981 */ /* 0x000ee8000c1e1900 */
[----:B------:R-:W3:Y:S04]  /*06d0*/  LDG.E R13, desc[UR10][R2.64+0x4] ;  /* 0x0000040a020d7981 */ /* 0x000ee8000c1e1900 */
[----:B------:R-:W4:Y:S04]  /*06e0*/  LDG.E R14, desc[UR10][R4.64+0x8] ;  /* 0x0000080a040e7981 */ /* 0x000f28000c1e1900 */
        /* <DEDUP_REMOVED lines=11> */
[----:B------:R-:W-:Y:S01]  /*07a0*/  UIADD3 UR4, UPT, UPT, UR4, 0x8, URZ ;  /* 0x0000000804047890 */ /* 0x000fe2000fffe0ff */
[----:B--2---:R-:W-:-:S04]  /*07b0*/  IMAD R10, R10, R11, R15 ;  /* 0x0000000b0a0a7224 */ /* 0x004fc800078e020f */
[----:B---3--:R-:W-:-:S04]  /*07c0*/  IMAD R10, R13, R12, R10 ;  /* 0x0000000c0d0a7224 */ /* 0x008fc800078e020a */
[----:B----4-:R-:W-:-:S04]  /*07d0*/  IMAD R10, R17, R14, R10 ;  /* 0x0000000e110a7224 */ /* 0x010fc800078e020a */
[----:B-----5:R-:W-:-:S04]  /*07e0*/  IMAD R10, R19, R16, R10 ;  /* 0x00000010130a7224 */ /* 0x020fc800078e020a */
[----:B------:R-:W-:-:S04]  /*07f0*/  IMAD R10, R21, R18, R10 ;  /* 0x00000012150a7224 */ /* 0x000fc800078e020a */
[----:B------:R-:W-:-:S04]  /*0800*/  IMAD R10, R23, R20, R10 ;  /* 0x00000014170a7224 */ /* 0x000fc800078e020a */
[----:B------:R-:W-:-:S04]  /*0810*/  IMAD R8, R8, R9, R10 ;  /* 0x0000000908087224 */ /* 0x000fc800078e020a */
[----:B------:R-:W-:-:S07]  /*0820*/  IMAD R15, R25, R22, R8 ;  /* 0x00000016190f7224 */ /* 0x000fce00078e0208 */
.L_x_3:
        /* <DEDUP_REMOVED lines=13> */
[----:B--2---:R-:W-:-:S03]  /*0900*/  LEA R2, P0, R10, UR6, 0x2 ;  /* 0x000000060a027c11 */ /* 0x004fc6000f8010ff */
[----:B0-----:R-:W2:Y:S01]  /*0910*/  LDG.E R8, desc[UR10][R8.64] ;  /* 0x0000000a08087981 */ /* 0x001ea2000c1e1900 */
[----:B------:R-:W-:Y:S01]  /*0920*/  LEA.HI.X R3, R10, UR7, R3, 0x2, P0 ;  /* 0x000000070a037c11 */ /* 0x000fe200080f1403 */
[----:B---3--:R-:W-:-:S04]  /*0930*/  IMAD.WIDE R4, R11, 0x4, R4 ;  /* 0x000000040b047825 */ /* 0x008fc800078e0204 */
[----:B------:R-:W3:Y:S04]  /*0940*/  LDG.E R11, desc[UR10][R2.64+0x4] ;  /* 0x0000040a020b7981 */ /* 0x000ee8000c1e1900 */
[----:B------:R-:W2:Y:S04]  /*0950*/  LDG.E R10, desc[UR10][R4.64] ;  /* 0x0000000a040a7981 */ /* 0x000ea8000c1e1900 */
[----:B------:R-:W3:Y:S04]  /*0960*/  LDG.E R12, desc[UR10][R4.64+0x4] ;  /* 0x0000040a040c7981 */ /* 0x000ee8000c1e1900 */
[----:B------:R-:W4:Y:S04]  /*0970*/  LDG.E R14, desc[UR10][R4.64+0x8] ;  /* 0x0000080a040e7981 */ /* 0x000f28000c1e1900 */
[----:B------:R-:W4:Y:S04]  /*0980*/  LDG.E R13, desc[UR10][R2.64+0x8] ;  /* 0x0000080a020d7981 */ /* 0x000f28000c1e1900 */
[----:B------:R-:W5:Y:S04]  /*0990*/  LDG.E R17, desc[UR10][R2.64+0xc] ;  /* 0x00000c0a02117981 */ /* 0x000f68000c1e1900 */
[----:B------:R-:W5:Y:S01]  /*09a0*/  LDG.E R16, desc[UR10][R4.64+0xc] ;  /* 0x00000c0a04107981 */ /* 0x000f62000c1e1900 */
[----:B------:R-:W-:Y:S01]  /*09b0*/  UIADD3 UR4, UPT, UPT, UR4, 0x4, URZ ;  /* 0x0000000404047890 */ /* 0x000fe2000fffe0ff */
[----:B--2---:R-:W-:-:S04]  /*09c0*/  IMAD R10, R8, R10, R15 ;  /* 0x0000000a080a7224 */ /* 0x004fc800078e020f */
[----:B---3--:R-:W-:-:S04]  /*09d0*/  IMAD R10, R11, R12, R10 ;  /* 0x0000000c0b0a7224 */ /* 0x008fc800078e020a */
[----:B----4-:R-:W-:-:S04]  /*09e0*/  IMAD R10, R13, R14, R10 ;  /* 0x0000000e0d0a7224 */ /* 0x010fc800078e020a */
[----:B-----5:R-:W-:-:S07]  /*09f0*/  IMAD R15, R17, R16, R10 ;  /* 0x00000010110f7224 */ /* 0x020fce00078e020a */
.L_x_4:
[----:B------:R-:W-:Y:S05]  /*0a00*/  BRA.U !UP1, `(.L_x_2) ;  /* 0x0000000109487547 */ /* 0x000fea000b800000 */
[----:B------:R-:W1:Y:S01]  /*0a10*/  LDC.64 R4, c[0x0][0x380] ;  /* 0x0000e000ff047b82 */ /* 0x000e620000000a00 */
[----:B------:R-:W-:Y:S01]  /*0a20*/  IADD3 R9, PT, PT, R7, UR4, RZ ;  /* 0x0000000407097c10 */ /* 0x000fe2000fffe0ff */
[----:B------:R-:W-:Y:S01]  /*0a30*/  UIADD3 UR5, UPT, UPT, -UR5, URZ, URZ ;  /* 0x000000ff05057290 */ /* 0x000fe2000fffe1ff */
[----:B------:R-:W-:-:S05]  /*0a40*/  IADD3 R11, PT, PT, R6, UR4, RZ ;  /* 0x00000004060b7c10 */ /* 0x000fca000fffe0ff */
[----:B------:R-:W2:Y:S01]  /*0a50*/  LDC.64 R2, c[0x0][0x388] ;  /* 0x0000e200ff027b82 */ /* 0x000ea20000000a00 */
[----:B-1----:R-:W-:-:S03]  /*0a60*/  IMAD.WIDE.U32 R4, R9, 0x4, R4 ;  /* 0x0000000409047825 */ /* 0x002fc600078e0004 */
[----:B------:R-:W-:Y:S02]  /*0a70*/  MOV R8, R4 ;  /* 0x0000000400087202 */ /* 0x000fe40000000f00 */
[----:B------:R-:W-:-:S07]  /*0a80*/  MOV R9, R5 ;  /* 0x0000000500097202 */ /* 0x000fce0000000f00 */
.L_x_5:
[----:B--2---:R-:W-:Y:S01]  /*0a90*/  IMAD.WIDE R4, R11, 0x4, R2 ;  /* 0x000000040b047825 */ /* 0x004fe200078e0202 */
[----:B0-----:R0:W2:Y:S05]  /*0aa0*/  LDG.E R6, desc[UR10][R8.64] ;  /* 0x0000000a08067981 */ /* 0x0010aa000c1e1900 */
[----:B------:R-:W2:Y:S01]  /*0ab0*/  LDG.E R4, desc[UR10][R4.64] ;  /* 0x0000000a04047981 */ /* 0x000ea2000c1e1900 */
[----:B------:R-:W-:-:S04]  /*0ac0*/  UIADD3 UR5, UPT, UPT, UR5, 0x1, URZ ;  /* 0x0000000105057890 */ /* 0x000fc8000fffe0ff */
[----:B------:R-:W-:Y:S01]  /*0ad0*/  UISETP.NE.AND UP0, UPT, UR5, URZ, UPT ;  /* 0x000000ff0500728c */ /* 0x000fe2000bf05270 */
[----:B0-----:R-:W-:Y:S02]  /*0ae0*/  IADD3 R8, P0, PT, R8, 0x4, RZ ;  /* 0x0000000408087810 */ /* 0x001fe40007f1e0ff */
[----:B------:R-:W-:Y:S02]  /*0af0*/  IADD3 R11, PT, PT, R11, 0x1, RZ ;  /* 0x000000010b0b7810 */ /* 0x000fe40007ffe0ff */
[----:B------:R-:W-:Y:S01]  /*0b00*/  IADD3.X R9, PT, PT, RZ, R9, RZ, P0, !PT ;  /* 0x00000009ff097210 */ /* 0x000fe200007fe4ff */
[----:B--2---:R-:W-:-:S03]  /*0b10*/  IMAD R15, R6, R4, R15 ;  /* 0x00000004060f7224 */ /* 0x004fc600078e020f */
[----:B------:R-:W-:Y:S05]  /*0b20*/  BRA.U UP0, `(.L_x_5) ;  /* 0xfffffffd00d87547 */ /* 0x000fea000b83ffff */
.L_x_2:
[----:B------:R-:W1:Y:S01]  /*0b30*/  LDC.64 R2, c[0x0][0x390] ;  /* 0x0000e400ff027b82 */ /* 0x000e620000000a00 */
[----:B------:R-:W-:-:S05]  /*0b40*/  IADD3 R7, PT, PT, R0, R7, RZ ;  /* 0x0000000700077210 */ /* 0x000fca0007ffe0ff */
[----:B-1----:R-:W-:-:S05]  /*0b50*/  IMAD.WIDE R2, R7, 0x4, R2 ;  /* 0x0000000407027825 */ /* 0x002fca00078e0202 */
[----:B0-----:R-:W-:Y:S01]  /*0b60*/  STG.E desc[UR10][R2.64], R15 ;  /* 0x0000000f02007986 */ /* 0x001fe2000c10190a */
[----:B------:R-:W-:Y:S05]  /*0b70*/  EXIT ;  /* 0x000000000000794d */ /* 0x000fea0003800000 */
.L_x_6:
[----:B------:R-:W-:-:S00]  /*0b80*/  BRA `(.L_x_6) ;  /* 0xfffffffc00fc7947 */ /* 0x000fc0000383ffff */
[----:B------:R-:W-:-:S00]  /*0b90*/  NOP ;  /* 0x0000000000007918 */ /* 0x000fc00000000000 */
        /* <DEDUP_REMOVED lines=14> */
.L_x_7:


//--------------------- .nv.shared.reserved.0     --------------------------
	.section	.nv.shared.reserved.0,"aw",@nobits
	.weak		__nv_reservedSMEM_offset_0_alias
	.size		__nv_reservedSMEM_offset_0_alias, 0, 64
	.other		__nv_reservedSMEM_offset_0_alias,@"STO_CUDA_RESERVED_SHARED STV_DEFAULT"
__nv_reservedSMEM_offset_0_alias:
	.zero		0
	.zero		64


//--------------------- .nv.constant0._Z9matrixMulPiS_S_i --------------------------
	.section	.nv.constant0._Z9matrixMulPiS_S_i,"a",@progbits
	.sectionflags	@""
	.align	4
.nv.constant0._Z9matrixMulPiS_S_i:
	.zero		924


//--------------------- SYMBOLS --------------------------

	.type		.nv.reservedSmem.offset0,@object
	.size		.nv.reservedSmem.offset0,0x4
